//
// Generated by NVIDIA NVVM Compiler
//
// Compiler Build ID: CL-36424714
// Cuda compilation tools, release 13.0, V13.0.88
// Based on NVVM 20.0.0
//

.version 9.0
.target sm_100
.address_size 64

	// .globl	_Z8myKerneliidPdS_S_
// _ZZ8myKerneliidPdS_S_E4temp has been demoted

.visible .entry _Z8myKerneliidPdS_S_(
	.param .u32 _Z8myKerneliidPdS_S__param_0,
	.param .u32 _Z8myKerneliidPdS_S__param_1,
	.param .f64 _Z8myKerneliidPdS_S__param_2,
	.param .u64 .ptr .align 1 _Z8myKerneliidPdS_S__param_3,
	.param .u64 .ptr .align 1 _Z8myKerneliidPdS_S__param_4,
	.param .u64 .ptr .align 1 _Z8myKerneliidPdS_S__param_5
)
{
	.reg .pred 	%p<11>;
	.reg .b32 	%r<34>;
	.reg .b64 	%rd<13>;
	.reg .b64 	%fd<15>;
	// demoted variable
	.shared .align 8 .b8 _ZZ8myKerneliidPdS_S_E4temp[4096];
	ld.param.u32 	%r13, [_Z8myKerneliidPdS_S__param_0];
	ld.param.u32 	%r15, [_Z8myKerneliidPdS_S__param_1];
	ld.param.f64 	%fd4, [_Z8myKerneliidPdS_S__param_2];
	ld.param.u64 	%rd1, [_Z8myKerneliidPdS_S__param_3];
	ld.param.u64 	%rd2, [_Z8myKerneliidPdS_S__param_4];
	ld.param.u64 	%rd3, [_Z8myKerneliidPdS_S__param_5];
	mov.u32 	%r16, %ctaid.x;
	mov.u32 	%r17, %ntid.x;
	mov.u32 	%r1, %tid.x;
	mad.lo.s32 	%r2, %r16, %r17, %r1;
	mov.u32 	%r18, %ctaid.y;
	mov.u32 	%r19, %ntid.y;
	mul.lo.s32 	%r31, %r18, %r19;
	mov.u32 	%r4, %tid.y;
	add.s32 	%r20, %r31, %r4;
	setp.ge.s32 	%p1, %r2, %r13;
	setp.ge.s32 	%p2, %r20, %r15;
	or.pred  	%p3, %p1, %p2;
	@%p3 bra 	$L__BB0_2;
	cvta.to.global.u64 	%rd4, %rd1;
	cvta.to.global.u64 	%rd5, %rd2;
	mad.lo.s32 	%r21, %r15, %r2, %r20;
	mul.wide.s32 	%rd6, %r21, 8;
	add.s64 	%rd7, %rd4, %rd6;
	ld.global.f64 	%fd5, [%rd7];
	mul.wide.u32 	%rd8, %r20, 8;
	add.s64 	%rd9, %rd5, %rd8;
	ld.global.f64 	%fd6, [%rd9];
	mul.f64 	%fd7, %fd5, %fd6;
	shl.b32 	%r22, %r4, 8;
	mov.u32 	%r23, _ZZ8myKerneliidPdS_S_E4temp;
	add.s32 	%r24, %r23, %r22;
	shl.b32 	%r25, %r1, 3;
	add.s32 	%r26, %r24, %r25;
	st.shared.f64 	[%r26], %fd7;
$L__BB0_2:
	setp.ge.s32 	%p4, %r2, %r13;
	bar.sync 	0;
	setp.ne.s32 	%p5, %r4, 0;
	or.pred  	%p6, %p5, %p4;
	@%p6 bra 	$L__BB0_7;
	setp.ge.u32 	%p7, %r31, %r15;
	mov.f64 	%fd14, 0d0000000000000000;
	@%p7 bra 	$L__BB0_6;
	shl.b32 	%r28, %r1, 3;
	mov.u32 	%r29, _ZZ8myKerneliidPdS_S_E4temp;
	add.s32 	%r33, %r29, %r28;
	mov.f64 	%fd14, 0d0000000000000000;
	mov.b32 	%r32, 1;
$L__BB0_5:
	add.s32 	%r30, %r32, -1;
	ld.shared.f64 	%fd10, [%r33];
	add.f64 	%fd14, %fd14, %fd10;
	setp.lt.u32 	%p8, %r30, 15;
	add.s32 	%r31, %r31, 1;
	setp.lt.u32 	%p9, %r31, %r15;
	and.pred  	%p10, %p8, %p9;
	add.s32 	%r33, %r33, 256;
	add.s32 	%r32, %r32, 1;
	@%p10 bra 	$L__BB0_5;
$L__BB0_6:
	cvta.to.global.u64 	%rd10, %rd3;
	mul.wide.s32 	%rd11, %r2, 8;
	add.s64 	%rd12, %rd10, %rd11;
	mul.f64 	%fd11, %fd4, %fd14;
	atom.global.add.f64 	%fd12, [%rd12], %fd11;
$L__BB0_7:
	ret;

}


// ===== COMPILED SASS (sm_100) =====

	.target	sm_100

	.elftype	@"ET_EXEC"


//--------------------- .note.nv.tkinfo           --------------------------
	.section	.note.nv.tkinfo,"",@"SHT_NOTE"
	.sectionflags	@"SHF_NOTE_NV_TKINFO"
	.tkinfo
        /*0018*/ 	.word	0x00000002
        /*0030*/ 	.string	""
        /*0030*/ 	.string	"ptxas"
        /*0030*/ 	.string	"Cuda compilation tools, release 13.0, V13.0.88"
        /*0030*/ 	.string	"Build cuda_13.0.r13.0/compiler.36424714_0"
        /*0030*/ 	.string	"-arch sm_100 -m 64 "



//--------------------- .note.nv.cuinfo           --------------------------
	.section	.note.nv.cuinfo,"",@"SHT_NOTE"
	.sectionflags	@"SHF_NOTE_NV_CUINFO"
        /*0018*/ 	.short	0x0002
        /*001a*/ 	.short	0x0064
        /*001c*/ 	.short	0x0082
	.zero		2


//--------------------- .nv.info                  --------------------------
	.section	.nv.info,"",@"SHT_CUDA_INFO"
	.align	4


	//----- nvinfo : EIATTR_REGCOUNT
	.align		4
        /*0000*/ 	.byte	0x04, 0x2f
        /*0002*/ 	.short	(.L_1 - .L_0)
	.align		4
.L_0:
        /*0004*/ 	.word	index@(_Z8myKerneliidPdS_S_)
        /*0008*/ 	.word	0x0000000e


	//----- nvinfo : EIATTR_FRAME_SIZE
	.align		4
.L_1:
        /*000c*/ 	.byte	0x04, 0x11
        /*000e*/ 	.short	(.L_3 - .L_2)
	.align		4
.L_2:
        /*0010*/ 	.word	index@(_Z8myKerneliidPdS_S_)
        /*0014*/ 	.word	0x00000000


	//----- nvinfo : EIATTR_MIN_STACK_SIZE
	.align		4
.L_3:
        /*0018*/ 	.byte	0x04, 0x12
        /*001a*/ 	.short	(.L_5 - .L_4)
	.align		4
.L_4:
        /*001c*/ 	.word	index@(_Z8myKerneliidPdS_S_)
        /*0020*/ 	.word	0x00000000
.L_5:


//--------------------- .nv.compat                --------------------------
	.section	.nv.compat,"",@"SHT_CUDA_COMPAT_INFO"
	.align	4
        /*0000*/ 	.byte	0x02, 0x09, 0x00, 0x00, 0x02, 0x02, 0x01, 0x00, 0x02, 0x05, 0x05, 0x00, 0x03, 0x07, 0x01, 0x01
        /*0010*/ 	.byte	0x02, 0x03, 0x00, 0x00, 0x02, 0x06, 0x01, 0x00, 0x04, 0x0b, 0x08, 0x00, 0x01, 0x00, 0x00, 0x00
        /*0020*/ 	.byte	0x00, 0x00, 0x00, 0x00


//--------------------- .nv.info._Z8myKerneliidPdS_S_ --------------------------
	.section	.nv.info._Z8myKerneliidPdS_S_,"",@"SHT_CUDA_INFO"
	.sectionflags	@""
	.align	4


	//----- nvinfo : EIATTR_CUDA_API_VERSION
	.align		4
        /*0000*/ 	.byte	0x04, 0x37
        /*0002*/ 	.short	(.L_7 - .L_6)
.L_6:
        /*0004*/ 	.word	0x00000082


	//----- nvinfo : EIATTR_KPARAM_INFO
	.align		4
.L_7:
        /*0008*/ 	.byte	0x04, 0x17
        /*000a*/ 	.short	(.L_9 - .L_8)
.L_8:
        /*000c*/ 	.word	0x00000000
        /*0010*/ 	.short	0x0005
        /*0012*/ 	.short	0x0020
        /*0014*/ 	.byte	0x00, 0xf5, 0x21, 0x00


	//----- nvinfo : EIATTR_KPARAM_INFO
	.align		4
.L_9:
        /*0018*/ 	.byte	0x04, 0x17
        /*001a*/ 	.short	(.L_11 - .L_10)
.L_10:
        /*001c*/ 	.word	0x00000000
        /*0020*/ 	.short	0x0004
        /*0022*/ 	.short	0x0018
        /*0024*/ 	.byte	0x00, 0xf5, 0x21, 0x00


	//----- nvinfo : EIATTR_KPARAM_INFO
	.align		4
.L_11:
        /*0028*/ 	.byte	0x04, 0x17
        /*002a*/ 	.short	(.L_13 - .L_12)
.L_12:
        /*002c*/ 	.word	0x00000000
        /*0030*/ 	.short	0x0003
        /*0032*/ 	.short	0x0010
        /*0034*/ 	.byte	0x00, 0xf5, 0x21, 0x00


	//----- nvinfo : EIATTR_KPARAM_INFO
	.align		4
.L_13:
        /*0038*/ 	.byte	0x04, 0x17
        /*003a*/ 	.short	(.L_15 - .L_14)
.L_14:
        /*003c*/ 	.word	0x00000000
        /*0040*/ 	.short	0x0002
        /*0042*/ 	.short	0x0008
        /*0044*/ 	.byte	0x00, 0xf0, 0x21, 0x00


	//----- nvinfo : EIATTR_KPARAM_INFO
	.align		4
.L_15:
        /*0048*/ 	.byte	0x04, 0x17
        /*004a*/ 	.short	(.L_17 - .L_16)
.L_16:
        /*004c*/ 	.word	0x00000000
        /*0050*/ 	.short	0x0001
        /*0052*/ 	.short	0x0004
        /*0054*/ 	.byte	0x00, 0xf0, 0x11, 0x00


	//----- nvinfo : EIATTR_KPARAM_INFO
	.align		4
.L_17:
        /*0058*/ 	.byte	0x04, 0x17
        /*005a*/ 	.short	(.L_19 - .L_18)
.L_18:
        /*005c*/ 	.word	0x00000000
        /*0060*/ 	.short	0x0000
        /*0062*/ 	.short	0x0000
        /*0064*/ 	.byte	0x00, 0xf0, 0x11, 0x00


	//----- nvinfo : EIATTR_SPARSE_MMA_MASK
	.align		4
.L_19:
        /*0068*/ 	.byte	0x03, 0x50
        /*006a*/ 	.short	0x0000


	//----- nvinfo : EIATTR_MAXREG_COUNT
	.align		4
        /*006c*/ 	.byte	0x03, 0x1b
        /*006e*/ 	.short	0x00ff


	//----- nvinfo : EIATTR_NUM_BARRIERS
	.align		4
        /*0070*/ 	.byte	0x02, 0x4c
        /*0072*/ 	.byte	0x01
	.zero		1


	//----- nvinfo : EIATTR_MERCURY_ISA_VERSION
	.align		4
        /*0074*/ 	.byte	0x03, 0x5f
        /*0076*/ 	.short	0x0101


	//----- nvinfo : EIATTR_VRC_CTA_INIT_COUNT
	.align		4
        /*0078*/ 	.byte	0x02, 0x4a
	.zero		1
	.zero		1


	//----- nvinfo : EIATTR_EXIT_INSTR_OFFSETS
	.align		4
        /*007c*/ 	.byte	0x04, 0x1c
        /*007e*/ 	.short	(.L_21 - .L_20)


	//   ....[0]....
.L_20:
        /*0080*/ 	.word	0x00000230


	//   ....[1]....
        /*0084*/ 	.word	0x000003b0


	//----- nvinfo : EIATTR_CRS_STACK_SIZE
	.align		4
.L_21:
        /*0088*/ 	.byte	0x04, 0x1e
        /*008a*/ 	.short	(.L_23 - .L_22)
.L_22:
        /*008c*/ 	.word	0x00000000


	//----- nvinfo : EIATTR_CBANK_PARAM_SIZE
	.align		4
.L_23:
        /*0090*/ 	.byte	0x03, 0x19
        /*0092*/ 	.short	0x0028


	//----- nvinfo : EIATTR_PARAM_CBANK
	.align		4
        /*0094*/ 	.byte	0x04, 0x0a
        /*0096*/ 	.short	(.L_25 - .L_24)
	.align		4
.L_24:
        /*0098*/ 	.word	index@(.nv.constant0._Z8myKerneliidPdS_S_)
        /*009c*/ 	.short	0x0380
        /*009e*/ 	.short	0x0028


	//----- nvinfo : EIATTR_SW_WAR
	.align		4
.L_25:
        /*00a0*/ 	.byte	0x04, 0x36
        /*00a2*/ 	.short	(.L_27 - .L_26)
.L_26:
        /*00a4*/ 	.word	0x00000008
.L_27:


//--------------------- .nv.callgraph             --------------------------
	.section	.nv.callgraph,"",@"SHT_CUDA_CALLGRAPH"
	.align	4
	.sectionentsize	8
	.align		4
        /*0000*/ 	.word	0x00000000
	.align		4
        /*0004*/ 	.word	0xffffffff
	.align		4
        /*0008*/ 	.word	0x00000000
	.align		4
        /*000c*/ 	.word	0xfffffffe
	.align		4
        /*0010*/ 	.word	0x00000000
	.align		4
        /*0014*/ 	.word	0xfffffffd
	.align		4
        /*0018*/ 	.word	0x00000000
	.align		4
        /*001c*/ 	.word	0xfffffffc


//--------------------- .text._Z8myKerneliidPdS_S_ --------------------------
	.section	.text._Z8myKerneliidPdS_S_,"ax",@progbits
	.align	128
        .global         _Z8myKerneliidPdS_S_
        .type           _Z8myKerneliidPdS_S_,@function
        .size           _Z8myKerneliidPdS_S_,(.L_x_5 - _Z8myKerneliidPdS_S_)
        .other          _Z8myKerneliidPdS_S_,@"STO_CUDA_ENTRY STV_DEFAULT"
_Z8myKerneliidPdS_S_:
.text._Z8myKerneliidPdS_S_:
[----:B------:R-:W-:Y:S01]  /*0000*/  LDC R1, c[0x0][0x37c] ;  /* 0x0000df00ff017b82 */ /* 0x000fe20000000800 */
[----:B------:R-:W0:Y:S07]  /*0010*/  S2R R8, SR_TID.Y ;  /* 0x0000000000087919 */ /* 0x000e2e0000002200 */
[----:B------:R-:W1:Y:S01]  /*0020*/  S2UR UR4, SR_CTAID.Y ;  /* 0x00000000000479c3 */ /* 0x000e620000002600 */
[----:B------:R-:W2:Y:S01]  /*0030*/  LDCU.64 UR8, c[0x0][0x380] ;  /* 0x00007000ff0877ac */ /* 0x000ea20008000a00 */
[----:B------:R-:W-:Y:S01]  /*0040*/  BSSY.RECONVERGENT B0, `(.L_x_0) ;  /* 0x000001d000007945 */ /* 0x000fe20003800200 */
[----:B------:R-:W3:Y:S05]  /*0050*/  S2R R11, SR_TID.X ;  /* 0x00000000000b7919 */ /* 0x000eea0000002100 */
[----:B------:R-:W3:Y:S01]  /*0060*/  LDC R0, c[0x0][0x360] ;  /* 0x0000d800ff007b82 */ /* 0x000ee20000000800 */
[----:B------:R-:W1:Y:S07]  /*0070*/  LDCU UR5, c[0x0][0x364] ;  /* 0x00006c80ff0577ac */ /* 0x000e6e0008000800 */
[----:B------:R-:W3:Y:S01]  /*0080*/  S2UR UR6, SR_CTAID.X ;  /* 0x00000000000679c3 */ /* 0x000ee20000002500 */
[----:B-1----:R-:W-:-:S06]  /*0090*/  UIMAD UR4, UR4, UR5, URZ ;  /* 0x00000005040472a4 */ /* 0x002fcc000f8e02ff */
[----:B0-----:R-:W-:Y:S02]  /*00a0*/  VIADD R3, R8, UR4 ;  /* 0x0000000408037c36 */ /* 0x001fe40008000000 */
[----:B------:R-:W-:-:S03]  /*00b0*/  IMAD.U32 R2, RZ, RZ, UR4 ;  /* 0x00000004ff027e24 */ /* 0x000fc6000f8e00ff */
[----:B--2---:R-:W-:Y:S01]  /*00c0*/  ISETP.GE.AND P1, PT, R3, UR9, PT ;  /* 0x0000000903007c0c */ /* 0x004fe2000bf26270 */
[----:B---3--:R-:W-:Y:S01]  /*00d0*/  IMAD R0, R0, UR6, R11 ;  /* 0x0000000600007c24 */ /* 0x008fe2000f8e020b */
[----:B------:R-:W0:Y:S04]  /*00e0*/  LDCU.64 UR6, c[0x0][0x358] ;  /* 0x00006b00ff0677ac */ /* 0x000e280008000a00 */
[C---:B------:R-:W-:Y:S02]  /*00f0*/  ISETP.GE.OR P1, PT, R0.reuse, UR8, P1 ;  /* 0x0000000800007c0c */ /* 0x040fe40008f26670 */
[----:B------:R-:W-:-:S04]  /*0100*/  ISETP.GE.AND P0, PT, R0, UR8, PT ;  /* 0x0000000800007c0c */ /* 0x000fc8000bf06270 */
[----:B------:R-:W-:-:S07]  /*0110*/  ISETP.NE.OR P0, PT, R8, RZ, P0 ;  /* 0x000000ff0800720c */ /* 0x000fce0000705670 */
[----:B------:R-:W-:Y:S06]  /*0120*/  @P1 BRA `(.L_x_1) ;  /* 0x0000000000381947 */ /* 0x000fec0003800000 */
[----:B------:R-:W1:Y:S01]  /*0130*/  LDC.64 R4, c[0x0][0x390] ;  /* 0x0000e400ff047b82 */ /* 0x000e620000000a00 */
[----:B------:R-:W-:-:S07]  /*0140*/  IMAD R9, R0, UR9, R3 ;  /* 0x0000000900097c24 */ /* 0x000fce000f8e0203 */
[----:B------:R-:W2:Y:S01]  /*0150*/  LDC.64 R6, c[0x0][0x398] ;  /* 0x0000e600ff067b82 */ /* 0x000ea20000000a00 */
[----:B-1----:R-:W-:-:S06]  /*0160*/  IMAD.WIDE R4, R9, 0x8, R4 ;  /* 0x0000000809047825 */ /* 0x002fcc00078e0204 */
[----:B0-----:R-:W3:Y:S01]  /*0170*/  LDG.E.64 R4, desc[UR6][R4.64] ;  /* 0x0000000604047981 */ /* 0x001ee2000c1e1b00 */
[----:B--2---:R-:W-:-:S06]  /*0180*/  IMAD.WIDE.U32 R6, R3, 0x8, R6 ;  /* 0x0000000803067825 */ /* 0x004fcc00078e0006 */
[----:B------:R-:W3:Y:S01]  /*0190*/  LDG.E.64 R6, desc[UR6][R6.64] ;  /* 0x0000000606067981 */ /* 0x000ee2000c1e1b00 */
[----:B------:R-:W0:Y:S01]  /*01a0*/  S2UR UR5, SR_CgaCtaId ;  /* 0x00000000000579c3 */ /* 0x000e220000008800 */
[----:B------:R-:W-:Y:S02]  /*01b0*/  UMOV UR4, 0x400 ;  /* 0x0000040000047882 */ /* 0x000fe40000000000 */
[----:B0-----:R-:W-:-:S06]  /*01c0*/  ULEA UR4, UR5, UR4, 0x18 ;  /* 0x0000000405047291 */ /* 0x001fcc000f8ec0ff */
[----:B------:R-:W-:-:S05]  /*01d0*/  LEA R3, R8, UR4, 0x8 ;  /* 0x0000000408037c11 */ /* 0x000fca000f8e40ff */
[----:B------:R-:W-:Y:S01]  /*01e0*/  IMAD R3, R11, 0x8, R3 ;  /* 0x000000080b037824 */ /* 0x000fe200078e0203 */
[----:B---3--:R-:W-:-:S07]  /*01f0*/  DMUL R8, R4, R6 ;  /* 0x0000000604087228 */ /* 0x008fce0000000000 */
[----:B------:R1:W-:Y:S04]  /*0200*/  STS.64 [R3], R8 ;  /* 0x0000000803007388 */ /* 0x0003e80000000a00 */
.L_x_1:
[----:B0-----:R-:W-:Y:S05]  /*0210*/  BSYNC.RECONVERGENT B0 ;  /* 0x0000000000007941 */ /* 0x001fea0003800200 */
.L_x_0:
[----:B------:R-:W-:Y:S06]  /*0220*/  BAR.SYNC.DEFER_BLOCKING 0x0 ;  /* 0x0000000000007b1d */ /* 0x000fec0000010000 */
[----:B------:R-:W-:Y:S05]  /*0230*/  @P0 EXIT ;  /* 0x000000000000094d */ /* 0x000fea0003800000 */
[----:B-1----:R-:W0:Y:S01]  /*0240*/  LDC.64 R8, c[0x0][0x3a0] ;  /* 0x0000e800ff087b82 */ /* 0x002e220000000a00 */
[----:B------:R-:W-:Y:S02]  /*0250*/  ISETP.GE.U32.AND P0, PT, R2, UR9, PT ;  /* 0x0000000902007c0c */ /* 0x000fe4000bf06070 */
[----:B------:R-:W-:-:S11]  /*0260*/  CS2R R4, SRZ ;  /* 0x0000000000047805 */ /* 0x000fd6000001ff00 */
[----:B------:R-:W-:Y:S05]  /*0270*/  @P0 BRA `(.L_x_2) ;  /* 0x00000000003c0947 */ /* 0x000fea0003800000 */
[----:B------:R-:W1:Y:S01]  /*0280*/  S2UR UR5, SR_CgaCtaId ;  /* 0x00000000000579c3 */ /* 0x000e620000008800 */
[----:B------:R-:W-:Y:S01]  /*0290*/  UMOV UR4, 0x400 ;  /* 0x0000040000047882 */ /* 0x000fe20000000000 */
[----:B------:R-:W-:Y:S01]  /*02a0*/  IMAD.MOV.U32 R10, RZ, RZ, 0x1 ;  /* 0x00000001ff0a7424 */ /* 0x000fe200078e00ff */
[----:B------:R-:W-:Y:S01]  /*02b0*/  CS2R R4, SRZ ;  /* 0x0000000000047805 */ /* 0x000fe2000001ff00 */
[----:B-1----:R-:W-:-:S06]  /*02c0*/  ULEA UR4, UR5, UR4, 0x18 ;  /* 0x0000000405047291 */ /* 0x002fcc000f8ec0ff */
[----:B------:R-:W-:-:S07]  /*02d0*/  LEA R3, R11, UR4, 0x3 ;  /* 0x000000040b037c11 */ /* 0x000fce000f8e18ff */
.L_x_3:
[----:B------:R1:W2:Y:S01]  /*02e0*/  LDS.64 R6, [R3] ;  /* 0x0000000003067984 */ /* 0x0002a20000000a00 */
[----:B------:R-:W-:Y:S01]  /*02f0*/  VIADD R2, R2, 0x1 ;  /* 0x0000000102027836 */ /* 0x000fe20000000000 */
[C---:B------:R-:W-:Y:S01]  /*0300*/  IADD3 R11, PT, PT, R10.reuse, -0x1, RZ ;  /* 0xffffffff0a0b7810 */ /* 0x040fe20007ffe0ff */
[----:B------:R-:W-:-:S03]  /*0310*/  VIADD R10, R10, 0x1 ;  /* 0x000000010a0a7836 */ /* 0x000fc60000000000 */
[----:B------:R-:W-:Y:S02]  /*0320*/  ISETP.GE.U32.AND P0, PT, R11, 0xf, PT ;  /* 0x0000000f0b00780c */ /* 0x000fe40003f06070 */
[----:B------:R-:W-:Y:S02]  /*0330*/  ISETP.LT.U32.AND P1, PT, R2, UR9, PT ;  /* 0x0000000902007c0c */ /* 0x000fe4000bf21070 */
[----:B-1----:R-:W-:Y:S01]  /*0340*/  IADD3 R3, PT, PT, R3, 0x100, RZ ;  /* 0x0000010003037810 */ /* 0x002fe20007ffe0ff */
[----:B--2---:R-:W-:-:S10]  /*0350*/  DADD R4, R6, R4 ;  /* 0x0000000006047229 */ /* 0x004fd40000000004 */
[----:B------:R-:W-:Y:S05]  /*0360*/  @!P0 BRA P1, `(.L_x_3) ;  /* 0xfffffffc00dc8947 */ /* 0x000fea000083ffff */
.L_x_2:
[----:B------:R-:W1:Y:S01]  /*0370*/  LDCU.64 UR4, c[0x0][0x388] ;  /* 0x00007100ff0477ac */ /* 0x000e620008000a00 */
[----:B0-----:R-:W-:Y:S01]  /*0380*/  IMAD.WIDE R2, R0, 0x8, R8 ;  /* 0x0000000800027825 */ /* 0x001fe200078e0208 */
[----:B-1----:R-:W-:-:S07]  /*0390*/  DMUL R4, R4, UR4 ;  /* 0x0000000404047c28 */ /* 0x002fce0008000000 */
[----:B------:R-:W-:Y:S01]  /*03a0*/  REDG.E.ADD.F64.RN.STRONG.GPU desc[UR6][R2.64], R4 ;  /* 0x00000004020079a6 */ /* 0x000fe2000c12ff06 */
[----:B------:R-:W-:Y:S05]  /*03b0*/  EXIT ;  /* 0x000000000000794d */ /* 0x000fea0003800000 */
.L_x_4:
[----:B------:R-:W-:-:S00]  /*03c0*/  BRA `(.L_x_4) ;  /* 0xfffffffc00fc7947 */ /* 0x000fc0000383ffff */
[----:B------:R-:W-:-:S00]  /*03d0*/  NOP ;  /* 0x0000000000007918 */ /* 0x000fc00000000000 */
        /* <DEDUP_REMOVED lines=10> */
.L_x_5:


//--------------------- .nv.shared._Z8myKerneliidPdS_S_ --------------------------
	.section	.nv.shared._Z8myKerneliidPdS_S_,"aw",@nobits
	.sectionflags	@""
	.align	8
.nv.shared._Z8myKerneliidPdS_S_:
	.zero		5120


//--------------------- .nv.shared.reserved.0     --------------------------
	.section	.nv.shared.reserved.0,"aw",@nobits
	.weak		__nv_reservedSMEM_offset_0_alias
	.size		__nv_reservedSMEM_offset_0_alias, 0, 64
	.other		__nv_reservedSMEM_offset_0_alias,@"STO_CUDA_RESERVED_SHARED STV_DEFAULT"
__nv_reservedSMEM_offset_0_alias:
	.zero		0
	.zero		64


//--------------------- .nv.constant0._Z8myKerneliidPdS_S_ --------------------------
	.section	.nv.constant0._Z8myKerneliidPdS_S_,"a",@progbits
	.sectionflags	@""
	.align	4
.nv.constant0._Z8myKerneliidPdS_S_:
	.zero		936


//--------------------- SYMBOLS --------------------------

	.type		.nv.reservedSmem.offset0,@object
	.size		.nv.reservedSmem.offset0,0x4
	.type		.nv.reservedSmem.cap,@object
	.size		.nv.reservedSmem.cap,0x4
